//
// Generated by NVIDIA NVVM Compiler
//
// Compiler Build ID: CL-36424714
// Cuda compilation tools, release 13.0, V13.0.88
// Based on NVVM 20.0.0
//

.version 9.0
.target sm_100
.address_size 64

	// .globl	_Z13nrpol3_kernelPfS_S_S_S_S_if

.visible .entry _Z13nrpol3_kernelPfS_S_S_S_S_if(
	.param .u64 .ptr .align 1 _Z13nrpol3_kernelPfS_S_S_S_S_if_param_0,
	.param .u64 .ptr .align 1 _Z13nrpol3_kernelPfS_S_S_S_S_if_param_1,
	.param .u64 .ptr .align 1 _Z13nrpol3_kernelPfS_S_S_S_S_if_param_2,
	.param .u64 .ptr .align 1 _Z13nrpol3_kernelPfS_S_S_S_S_if_param_3,
	.param .u64 .ptr .align 1 _Z13nrpol3_kernelPfS_S_S_S_S_if_param_4,
	.param .u64 .ptr .align 1 _Z13nrpol3_kernelPfS_S_S_S_S_if_param_5,
	.param .u32 _Z13nrpol3_kernelPfS_S_S_S_S_if_param_6,
	.param .f32 _Z13nrpol3_kernelPfS_S_S_S_S_if_param_7
)
{
	.reg .pred 	%p<7>;
	.reg .b32 	%r<16>;
	.reg .b32 	%f<75>;
	.reg .b64 	%rd<21>;
	.reg .b64 	%fd<26>;

	ld.param.u64 	%rd1, [_Z13nrpol3_kernelPfS_S_S_S_S_if_param_0];
	ld.param.u64 	%rd2, [_Z13nrpol3_kernelPfS_S_S_S_S_if_param_1];
	ld.param.u64 	%rd3, [_Z13nrpol3_kernelPfS_S_S_S_S_if_param_2];
	ld.param.u64 	%rd4, [_Z13nrpol3_kernelPfS_S_S_S_S_if_param_3];
	ld.param.u64 	%rd5, [_Z13nrpol3_kernelPfS_S_S_S_S_if_param_4];
	ld.param.u64 	%rd6, [_Z13nrpol3_kernelPfS_S_S_S_S_if_param_5];
	ld.param.u32 	%r4, [_Z13nrpol3_kernelPfS_S_S_S_S_if_param_6];
	ld.param.f32 	%f13, [_Z13nrpol3_kernelPfS_S_S_S_S_if_param_7];
	mov.u32 	%r5, %ctaid.x;
	mov.u32 	%r6, %ctaid.y;
	mov.u32 	%r7, %nctaid.x;
	mad.lo.s32 	%r8, %r6, %r7, %r5;
	mov.u32 	%r9, %ntid.x;
	mov.u32 	%r10, %ntid.y;
	mov.u32 	%r11, %tid.y;
	mov.u32 	%r12, %tid.x;
	mad.lo.s32 	%r13, %r8, %r10, %r11;
	mad.lo.s32 	%r1, %r13, %r9, %r12;
	setp.ge.s32 	%p1, %r1, %r4;
	@%p1 bra 	$L__BB0_4;
	cvta.to.global.u64 	%rd7, %rd1;
	cvta.to.global.u64 	%rd8, %rd2;
	cvta.to.global.u64 	%rd9, %rd3;
	cvta.to.global.u64 	%rd10, %rd4;
	cvta.to.global.u64 	%rd11, %rd5;
	mul.wide.s32 	%rd12, %r1, 4;
	add.s64 	%rd13, %rd11, %rd12;
	ld.global.f32 	%f73, [%rd13];
	mul.f32 	%f74, %f13, 0f3E19999A;
	add.s64 	%rd14, %rd7, %rd12;
	ld.global.f32 	%f3, [%rd14];
	add.s64 	%rd15, %rd8, %rd12;
	ld.global.f32 	%f4, [%rd15];
	add.s64 	%rd16, %rd9, %rd12;
	ld.global.f32 	%f5, [%rd16];
	add.s64 	%rd17, %rd10, %rd12;
	ld.global.f32 	%f6, [%rd17];
	cvt.f64.f32 	%fd4, %f3;
	mul.f64 	%fd1, %fd4, 0d4008000000000000;
	cvt.f64.f32 	%fd5, %f4;
	add.f64 	%fd2, %fd5, %fd5;
	cvt.f64.f32 	%fd3, %f5;
	mov.f32 	%f72, 0f00000000;
	mov.b32 	%r15, 0;
$L__BB0_2:
	mul.f32 	%f15, %f73, %f3;
	mul.f32 	%f16, %f73, %f15;
	mul.f32 	%f17, %f73, %f4;
	mul.f32 	%f18, %f73, %f17;
	fma.rn.f32 	%f19, %f73, %f16, %f18;
	fma.rn.f32 	%f20, %f73, %f5, %f19;
	add.f32 	%f21, %f6, %f20;
	cvt.f64.f32 	%fd6, %f73;
	mul.f64 	%fd7, %fd1, %fd6;
	mul.f64 	%fd8, %fd2, %fd6;
	fma.rn.f64 	%fd9, %fd7, %fd6, %fd8;
	add.f64 	%fd10, %fd9, %fd3;
	cvt.rn.f32.f64 	%f22, %fd10;
	div.rn.f32 	%f23, %f21, %f22;
	sub.f32 	%f24, %f73, %f23;
	sub.f32 	%f25, %f24, %f73;
	div.rn.f32 	%f26, %f25, %f24;
	abs.f32 	%f27, %f26;
	setp.lt.f32 	%p2, %f27, %f74;
	selp.f32 	%f28, %f27, %f74, %p2;
	selp.f32 	%f29, %f24, %f72, %p2;
	mul.f32 	%f30, %f24, %f3;
	mul.f32 	%f31, %f24, %f30;
	mul.f32 	%f32, %f24, %f4;
	mul.f32 	%f33, %f24, %f32;
	fma.rn.f32 	%f34, %f24, %f31, %f33;
	fma.rn.f32 	%f35, %f24, %f5, %f34;
	add.f32 	%f36, %f6, %f35;
	cvt.f64.f32 	%fd11, %f24;
	mul.f64 	%fd12, %fd1, %fd11;
	mul.f64 	%fd13, %fd2, %fd11;
	fma.rn.f64 	%fd14, %fd12, %fd11, %fd13;
	add.f64 	%fd15, %fd14, %fd3;
	cvt.rn.f32.f64 	%f37, %fd15;
	div.rn.f32 	%f38, %f36, %f37;
	sub.f32 	%f39, %f24, %f38;
	sub.f32 	%f40, %f39, %f24;
	div.rn.f32 	%f41, %f40, %f39;
	abs.f32 	%f42, %f41;
	setp.lt.f32 	%p3, %f42, %f28;
	selp.f32 	%f43, %f42, %f28, %p3;
	selp.f32 	%f44, %f39, %f29, %p3;
	mul.f32 	%f45, %f39, %f3;
	mul.f32 	%f46, %f39, %f45;
	mul.f32 	%f47, %f39, %f4;
	mul.f32 	%f48, %f39, %f47;
	fma.rn.f32 	%f49, %f39, %f46, %f48;
	fma.rn.f32 	%f50, %f39, %f5, %f49;
	add.f32 	%f51, %f6, %f50;
	cvt.f64.f32 	%fd16, %f39;
	mul.f64 	%fd17, %fd1, %fd16;
	mul.f64 	%fd18, %fd2, %fd16;
	fma.rn.f64 	%fd19, %fd17, %fd16, %fd18;
	add.f64 	%fd20, %fd19, %fd3;
	cvt.rn.f32.f64 	%f52, %fd20;
	div.rn.f32 	%f53, %f51, %f52;
	sub.f32 	%f54, %f39, %f53;
	sub.f32 	%f55, %f54, %f39;
	div.rn.f32 	%f56, %f55, %f54;
	abs.f32 	%f57, %f56;
	setp.lt.f32 	%p4, %f57, %f43;
	selp.f32 	%f58, %f57, %f43, %p4;
	selp.f32 	%f59, %f54, %f44, %p4;
	mul.f32 	%f60, %f54, %f3;
	mul.f32 	%f61, %f54, %f60;
	mul.f32 	%f62, %f54, %f4;
	mul.f32 	%f63, %f54, %f62;
	fma.rn.f32 	%f64, %f54, %f61, %f63;
	fma.rn.f32 	%f65, %f54, %f5, %f64;
	add.f32 	%f66, %f6, %f65;
	cvt.f64.f32 	%fd21, %f54;
	mul.f64 	%fd22, %fd1, %fd21;
	mul.f64 	%fd23, %fd2, %fd21;
	fma.rn.f64 	%fd24, %fd22, %fd21, %fd23;
	add.f64 	%fd25, %fd24, %fd3;
	cvt.rn.f32.f64 	%f67, %fd25;
	div.rn.f32 	%f68, %f66, %f67;
	sub.f32 	%f73, %f54, %f68;
	sub.f32 	%f69, %f73, %f54;
	div.rn.f32 	%f70, %f69, %f73;
	abs.f32 	%f71, %f70;
	setp.lt.f32 	%p5, %f71, %f58;
	selp.f32 	%f74, %f71, %f58, %p5;
	selp.f32 	%f72, %f73, %f59, %p5;
	add.s32 	%r15, %r15, 4;
	setp.ne.s32 	%p6, %r15, 20;
	@%p6 bra 	$L__BB0_2;
	cvta.to.global.u64 	%rd18, %rd6;
	add.s64 	%rd20, %rd18, %rd12;
	st.global.f32 	[%rd20], %f72;
$L__BB0_4:
	ret;

}


// ===== COMPILED SASS (sm_100) =====

	.target	sm_100

	.elftype	@"ET_EXEC"


//--------------------- .note.nv.tkinfo           --------------------------
	.section	.note.nv.tkinfo,"",@"SHT_NOTE"
	.sectionflags	@"SHF_NOTE_NV_TKINFO"
	.tkinfo
        /*0018*/ 	.word	0x00000002
        /*0030*/ 	.string	""
        /*0030*/ 	.string	"ptxas"
        /*0030*/ 	.string	"Cuda compilation tools, release 13.0, V13.0.88"
        /*0030*/ 	.string	"Build cuda_13.0.r13.0/compiler.36424714_0"
        /*0030*/ 	.string	"-arch sm_100 -m 64 "



//--------------------- .note.nv.cuinfo           --------------------------
	.section	.note.nv.cuinfo,"",@"SHT_NOTE"
	.sectionflags	@"SHF_NOTE_NV_CUINFO"
        /*0018*/ 	.short	0x0002
        /*001a*/ 	.short	0x0064
        /*001c*/ 	.short	0x0082
	.zero		2


//--------------------- .nv.info                  --------------------------
	.section	.nv.info,"",@"SHT_CUDA_INFO"
	.align	4


	//----- nvinfo : EIATTR_REGCOUNT
	.align		4
        /*0000*/ 	.byte	0x04, 0x2f
        /*0002*/ 	.short	(.L_1 - .L_0)
	.align		4
.L_0:
        /*0004*/ 	.word	index@(_Z13nrpol3_kernelPfS_S_S_S_S_if)
        /*0008*/ 	.word	0x0000001d


	//----- nvinfo : EIATTR_FRAME_SIZE
	.align		4
.L_1:
        /*000c*/ 	.byte	0x04, 0x11
        /*000e*/ 	.short	(.L_3 - .L_2)
	.align		4
.L_2:
        /*0010*/ 	.word	index@($__internal_0_$__cuda_sm3x_div_rn_noftz_f32_slowpath)
        /*0014*/ 	.word	0x00000000


	//----- nvinfo : EIATTR_FRAME_SIZE
	.align		4
.L_3:
        /*0018*/ 	.byte	0x04, 0x11
        /*001a*/ 	.short	(.L_5 - .L_4)
	.align		4
.L_4:
        /*001c*/ 	.word	index@(_Z13nrpol3_kernelPfS_S_S_S_S_if)
        /*0020*/ 	.word	0x00000000


	//----- nvinfo : EIATTR_MIN_STACK_SIZE
	.align		4
.L_5:
        /*0024*/ 	.byte	0x04, 0x12
        /*0026*/ 	.short	(.L_7 - .L_6)
	.align		4
.L_6:
        /*0028*/ 	.word	index@(_Z13nrpol3_kernelPfS_S_S_S_S_if)
        /*002c*/ 	.word	0x00000000
.L_7:


//--------------------- .nv.compat                --------------------------
	.section	.nv.compat,"",@"SHT_CUDA_COMPAT_INFO"
	.align	4
        /*0000*/ 	.byte	0x02, 0x09, 0x00, 0x00, 0x02, 0x02, 0x01, 0x00, 0x02, 0x05, 0x05, 0x00, 0x03, 0x07, 0x01, 0x01
        /*0010*/ 	.byte	0x02, 0x03, 0x00, 0x00, 0x02, 0x06, 0x01, 0x00, 0x04, 0x0b, 0x08, 0x00, 0x01, 0x00, 0x00, 0x00
        /*0020*/ 	.byte	0x00, 0x00, 0x00, 0x00


//--------------------- .nv.info._Z13nrpol3_kernelPfS_S_S_S_S_if --------------------------
	.section	.nv.info._Z13nrpol3_kernelPfS_S_S_S_S_if,"",@"SHT_CUDA_INFO"
	.sectionflags	@""
	.align	4


	//----- nvinfo : EIATTR_CUDA_API_VERSION
	.align		4
        /*0000*/ 	.byte	0x04, 0x37
        /*0002*/ 	.short	(.L_9 - .L_8)
.L_8:
        /*0004*/ 	.word	0x00000082


	//----- nvinfo : EIATTR_KPARAM_INFO
	.align		4
.L_9:
        /*0008*/ 	.byte	0x04, 0x17
        /*000a*/ 	.short	(.L_11 - .L_10)
.L_10:
        /*000c*/ 	.word	0x00000000
        /*0010*/ 	.short	0x0007
        /*0012*/ 	.short	0x0034
        /*0014*/ 	.byte	0x00, 0xf0, 0x11, 0x00


	//----- nvinfo : EIATTR_KPARAM_INFO
	.align		4
.L_11:
        /*0018*/ 	.byte	0x04, 0x17
        /*001a*/ 	.short	(.L_13 - .L_12)
.L_12:
        /*001c*/ 	.word	0x00000000
        /*0020*/ 	.short	0x0006
        /*0022*/ 	.short	0x0030
        /*0024*/ 	.byte	0x00, 0xf0, 0x11, 0x00


	//----- nvinfo : EIATTR_KPARAM_INFO
	.align		4
.L_13:
        /*0028*/ 	.byte	0x04, 0x17
        /*002a*/ 	.short	(.L_15 - .L_14)
.L_14:
        /*002c*/ 	.word	0x00000000
        /*0030*/ 	.short	0x0005
        /*0032*/ 	.short	0x0028
        /*0034*/ 	.byte	0x00, 0xf5, 0x21, 0x00


	//----- nvinfo : EIATTR_KPARAM_INFO
	.align		4
.L_15:
        /*0038*/ 	.byte	0x04, 0x17
        /*003a*/ 	.short	(.L_17 - .L_16)
.L_16:
        /*003c*/ 	.word	0x00000000
        /*0040*/ 	.short	0x0004
        /*0042*/ 	.short	0x0020
        /*0044*/ 	.byte	0x00, 0xf5, 0x21, 0x00


	//----- nvinfo : EIATTR_KPARAM_INFO
	.align		4
.L_17:
        /*0048*/ 	.byte	0x04, 0x17
        /*004a*/ 	.short	(.L_19 - .L_18)
.L_18:
        /*004c*/ 	.word	0x00000000
        /*0050*/ 	.short	0x0003
        /*0052*/ 	.short	0x0018
        /*0054*/ 	.byte	0x00, 0xf5, 0x21, 0x00


	//----- nvinfo : EIATTR_KPARAM_INFO
	.align		4
.L_19:
        /*0058*/ 	.byte	0x04, 0x17
        /*005a*/ 	.short	(.L_21 - .L_20)
.L_20:
        /*005c*/ 	.word	0x00000000
        /*0060*/ 	.short	0x0002
        /*0062*/ 	.short	0x0010
        /*0064*/ 	.byte	0x00, 0xf5, 0x21, 0x00


	//----- nvinfo : EIATTR_KPARAM_INFO
	.align		4
.L_21:
        /*0068*/ 	.byte	0x04, 0x17
        /*006a*/ 	.short	(.L_23 - .L_22)
.L_22:
        /*006c*/ 	.word	0x00000000
        /*0070*/ 	.short	0x0001
        /*0072*/ 	.short	0x0008
        /*0074*/ 	.byte	0x00, 0xf5, 0x21, 0x00


	//----- nvinfo : EIATTR_KPARAM_INFO
	.align		4
.L_23:
        /*0078*/ 	.byte	0x04, 0x17
        /*007a*/ 	.short	(.L_25 - .L_24)
.L_24:
        /*007c*/ 	.word	0x00000000
        /*0080*/ 	.short	0x0000
        /*0082*/ 	.short	0x0000
        /*0084*/ 	.byte	0x00, 0xf5, 0x21, 0x00


	//----- nvinfo : EIATTR_SPARSE_MMA_MASK
	.align		4
.L_25:
        /*0088*/ 	.byte	0x03, 0x50
        /*008a*/ 	.short	0x0000


	//----- nvinfo : EIATTR_MAXREG_COUNT
	.align		4
        /*008c*/ 	.byte	0x03, 0x1b
        /*008e*/ 	.short	0x00ff


	//----- nvinfo : EIATTR_MERCURY_ISA_VERSION
	.align		4
        /*0090*/ 	.byte	0x03, 0x5f
        /*0092*/ 	.short	0x0101


	//----- nvinfo : EIATTR_VRC_CTA_INIT_COUNT
	.align		4
        /*0094*/ 	.byte	0x02, 0x4a
	.zero		1
	.zero		1


	//----- nvinfo : EIATTR_EXIT_INSTR_OFFSETS
	.align		4
        /*0098*/ 	.byte	0x04, 0x1c
        /*009a*/ 	.short	(.L_27 - .L_26)


	//   ....[0]....
.L_26:
        /*009c*/ 	.word	0x000000d0


	//   ....[1]....
        /*00a0*/ 	.word	0x00000e30


	//----- nvinfo : EIATTR_CRS_STACK_SIZE
	.align		4
.L_27:
        /*00a4*/ 	.byte	0x04, 0x1e
        /*00a6*/ 	.short	(.L_29 - .L_28)
.L_28:
        /*00a8*/ 	.word	0x00000000


	//----- nvinfo : EIATTR_CBANK_PARAM_SIZE
	.align		4
.L_29:
        /*00ac*/ 	.byte	0x03, 0x19
        /*00ae*/ 	.short	0x0038


	//----- nvinfo : EIATTR_PARAM_CBANK
	.align		4
        /*00b0*/ 	.byte	0x04, 0x0a
        /*00b2*/ 	.short	(.L_31 - .L_30)
	.align		4
.L_30:
        /*00b4*/ 	.word	index@(.nv.constant0._Z13nrpol3_kernelPfS_S_S_S_S_if)
        /*00b8*/ 	.short	0x0380
        /*00ba*/ 	.short	0x0038


	//----- nvinfo : EIATTR_SW_WAR
	.align		4
.L_31:
        /*00bc*/ 	.byte	0x04, 0x36
        /*00be*/ 	.short	(.L_33 - .L_32)
.L_32:
        /*00c0*/ 	.word	0x00000008
.L_33:


//--------------------- .nv.callgraph             --------------------------
	.section	.nv.callgraph,"",@"SHT_CUDA_CALLGRAPH"
	.align	4
	.sectionentsize	8
	.align		4
        /*0000*/ 	.word	0x00000000
	.align		4
        /*0004*/ 	.word	0xffffffff
	.align		4
        /*0008*/ 	.word	0x00000000
	.align		4
        /*000c*/ 	.word	0xfffffffe
	.align		4
        /*0010*/ 	.word	0x00000000
	.align		4
        /*0014*/ 	.word	0xfffffffd
	.align		4
        /*0018*/ 	.word	0x00000000
	.align		4
        /*001c*/ 	.word	0xfffffffc


//--------------------- .text._Z13nrpol3_kernelPfS_S_S_S_S_if --------------------------
	.section	.text._Z13nrpol3_kernelPfS_S_S_S_S_if,"ax",@progbits
	.align	128
        .global         _Z13nrpol3_kernelPfS_S_S_S_S_if
        .type           _Z13nrpol3_kernelPfS_S_S_S_S_if,@function
        .size           _Z13nrpol3_kernelPfS_S_S_S_S_if,(.L_x_29 - _Z13nrpol3_kernelPfS_S_S_S_S_if)
        .other          _Z13nrpol3_kernelPfS_S_S_S_S_if,@"STO_CUDA_ENTRY STV_DEFAULT"
_Z13nrpol3_kernelPfS_S_S_S_S_if:
.text._Z13nrpol3_kernelPfS_S_S_S_S_if:
[----:B------:R-:W-:Y:S01]  /*0000*/  LDC R1, c[0x0][0x37c] ;  /* 0x0000df00ff017b82 */ /* 0x000fe20000000800 */
[----:B------:R-:W0:Y:S07]  /*0010*/  S2R R0, SR_TID.Y ;  /* 0x0000000000007919 */ /* 0x000e2e0000002200 */
[----:B------:R-:W-:Y:S01]  /*0020*/  S2UR UR4, SR_CTAID.X ;  /* 0x00000000000479c3 */ /* 0x000fe20000002500 */
[----:B------:R-:W1:Y:S01]  /*0030*/  LDCU UR6, c[0x0][0x370] ;  /* 0x00006e00ff0677ac */ /* 0x000e620008000800 */
[----:B------:R-:W2:Y:S01]  /*0040*/  S2R R2, SR_TID.X ;  /* 0x0000000000027919 */ /* 0x000ea20000002100 */
[----:B------:R-:W2:Y:S05]  /*0050*/  LDCU UR7, c[0x0][0x360] ;  /* 0x00006c00ff0777ac */ /* 0x000eaa0008000800 */
[----:B------:R-:W1:Y:S01]  /*0060*/  S2UR UR5, SR_CTAID.Y ;  /* 0x00000000000579c3 */ /* 0x000e620000002600 */
[----:B------:R-:W3:Y:S07]  /*0070*/  LDCU UR8, c[0x0][0x3b0] ;  /* 0x00007600ff0877ac */ /* 0x000eee0008000800 */
[----:B------:R-:W0:Y:S01]  /*0080*/  LDC R5, c[0x0][0x364] ;  /* 0x0000d900ff057b82 */ /* 0x000e220000000800 */
[----:B-1----:R-:W-:-:S06]  /*0090*/  UIMAD UR4, UR5, UR6, UR4 ;  /* 0x00000006050472a4 */ /* 0x002fcc000f8e0204 */
[----:B0-----:R-:W-:-:S04]  /*00a0*/  IMAD R5, R5, UR4, R0 ;  /* 0x0000000405057c24 */ /* 0x001fc8000f8e0200 */
[----:B--2---:R-:W-:-:S05]  /*00b0*/  IMAD R5, R5, UR7, R2 ;  /* 0x0000000705057c24 */ /* 0x004fca000f8e0202 */
[----:B---3--:R-:W-:-:S13]  /*00c0*/  ISETP.GE.AND P0, PT, R5, UR8, PT ;  /* 0x0000000805007c0c */ /* 0x008fda000bf06270 */
[----:B------:R-:W-:Y:S05]  /*00d0*/  @P0 EXIT ;  /* 0x000000000000094d */ /* 0x000fea0003800000 */
[----:B------:R-:W0:Y:S01]  /*00e0*/  LDC.64 R10, c[0x0][0x380] ;  /* 0x0000e000ff0a7b82 */ /* 0x000e220000000a00 */
[----:B------:R-:W1:Y:S07]  /*00f0*/  LDCU.64 UR6, c[0x0][0x358] ;  /* 0x00006b00ff0677ac */ /* 0x000e6e0008000a00 */
[----:B------:R-:W2:Y:S08]  /*0100*/  LDC.64 R12, c[0x0][0x388] ;  /* 0x0000e200ff0c7b82 */ /* 0x000eb00000000a00 */
[----:B------:R-:W3:Y:S08]  /*0110*/  LDC.64 R22, c[0x0][0x390] ;  /* 0x0000e400ff167b82 */ /* 0x000ef00000000a00 */
[----:B------:R-:W4:Y:S01]  /*0120*/  LDC.64 R6, c[0x0][0x398] ;  /* 0x0000e600ff067b82 */ /* 0x000f220000000a00 */
[----:B0-----:R-:W-:-:S05]  /*0130*/  IMAD.WIDE R10, R5, 0x4, R10 ;  /* 0x00000004050a7825 */ /* 0x001fca00078e020a */
[----:B-1----:R-:W4:Y:S02]  /*0140*/  LDG.E R4, desc[UR6][R10.64] ;  /* 0x000000060a047981 */ /* 0x002f24000c1e1900 */
[----:B------:R-:W0:Y:S01]  /*0150*/  LDC.64 R8, c[0x0][0x3a0] ;  /* 0x0000e800ff087b82 */ /* 0x000e220000000a00 */
[----:B--2---:R-:W-:-:S05]  /*0160*/  IMAD.WIDE R12, R5, 0x4, R12 ;  /* 0x00000004050c7825 */ /* 0x004fca00078e020c */
[----:B------:R-:W2:Y:S01]  /*0170*/  LDG.E R3, desc[UR6][R12.64] ;  /* 0x000000060c037981 */ /* 0x000ea2000c1e1900 */
[C---:B---3--:R-:W-:Y:S01]  /*0180*/  IMAD.WIDE R22, R5.reuse, 0x4, R22 ;  /* 0x0000000405167825 */ /* 0x048fe200078e0216 */
[----:B------:R-:W1:Y:S04]  /*0190*/  LDC R24, c[0x0][0x3b4] ;  /* 0x0000ed00ff187b82 */ /* 0x000e680000000800 */
[----:B------:R3:W2:Y:S01]  /*01a0*/  LDG.E R2, desc[UR6][R22.64] ;  /* 0x0000000616027981 */ /* 0x0006a2000c1e1900 */
[----:B----4-:R-:W-:-:S06]  /*01b0*/  IMAD.WIDE R6, R5, 0x4, R6 ;  /* 0x0000000405067825 */ /* 0x010fcc00078e0206 */
[----:B------:R4:W5:Y:S01]  /*01c0*/  LDG.E R7, desc[UR6][R6.64] ;  /* 0x0000000606077981 */ /* 0x000962000c1e1900 */
[----:B0-----:R-:W-:-:S05]  /*01d0*/  IMAD.WIDE R8, R5, 0x4, R8 ;  /* 0x0000000405087825 */ /* 0x001fca00078e0208 */
[----:B------:R4:W5:Y:S01]  /*01e0*/  LDG.E R21, desc[UR6][R8.64] ;  /* 0x0000000608157981 */ /* 0x000962000c1e1900 */
[----:B---3--:R-:W-:Y:S01]  /*01f0*/  MOV R22, RZ ;  /* 0x000000ff00167202 */ /* 0x008fe20000000f00 */
[----:B-1----:R-:W-:Y:S01]  /*0200*/  FMUL R24, R24, 0.15000000596046447754 ;  /* 0x3e19999a18187820 */ /* 0x002fe20000400000 */
[----:B------:R-:W-:Y:S01]  /*0210*/  UMOV UR4, URZ ;  /* 0x000000ff00047c82 */ /* 0x000fe20008000000 */
[----:B------:R-:W0:Y:S08]  /*0220*/  F2F.F64.F32 R16, R4 ;  /* 0x0000000400107310 */ /* 0x000e300000201800 */
[----:B--2---:R-:W1:Y:S08]  /*0230*/  F2F.F64.F32 R14, R3 ;  /* 0x00000003000e7310 */ /* 0x004e700000201800 */
[----:B------:R4:W2:Y:S01]  /*0240*/  F2F.F64.F32 R18, R2 ;  /* 0x0000000200127310 */ /* 0x0008a20000201800 */
[----:B0-----:R-:W-:-:S02]  /*0250*/  DMUL R16, R16, 3 ;  /* 0x4008000010107828 */ /* 0x001fc40000000000 */
[----:B-1----:R-:W-:-:S11]  /*0260*/  DADD R14, R14, R14 ;  /* 0x000000000e0e7229 */ /* 0x002fd6000000000e */
.L_x_16:
[----:B----45:R-:W0:Y:S01]  /*0270*/  F2F.F64.F32 R8, R21 ;  /* 0x0000001500087310 */ /* 0x030e220000201800 */
[-C--:B------:R-:W-:Y:S01]  /*0280*/  FMUL R0, R4, R21.reuse ;  /* 0x0000001504007220 */ /* 0x080fe20000400000 */
[-C--:B------:R-:W-:Y:S01]  /*0290*/  FMUL R6, R3, R21.reuse ;  /* 0x0000001503067220 */ /* 0x080fe20000400000 */
[----:B------:R-:W-:Y:S01]  /*02a0*/  UIADD3 UR4, UPT, UPT, UR4, 0x4, URZ ;  /* 0x0000000404047890 */ /* 0x000fe2000fffe0ff */
[----:B------:R-:W-:Y:S01]  /*02b0*/  BSSY.RECONVERGENT B0, `(.L_x_0) ;  /* 0x0000018000007945 */ /* 0x000fe20003800200 */
[----:B------:R-:W-:Y:S02]  /*02c0*/  FMUL R0, R0, R21 ;  /* 0x0000001500007220 */ /* 0x000fe40000400000 */
[----:B------:R-:W-:Y:S01]  /*02d0*/  UISETP.NE.AND UP0, UPT, UR4, 0x14, UPT ;  /* 0x000000140400788c */ /* 0x000fe2000bf05270 */
[-C--:B0-----:R-:W-:Y:S02]  /*02e0*/  DMUL R10, R16, R8.reuse ;  /* 0x00000008100a7228 */ /* 0x081fe40000000000 */
[----:B------:R-:W-:-:S08]  /*02f0*/  DMUL R12, R14, R8 ;  /* 0x000000080e0c7228 */ /* 0x000fd00000000000 */
[----:B------:R-:W-:Y:S01]  /*0300*/  DFMA R10, R8, R10, R12 ;  /* 0x0000000a080a722b */ /* 0x000fe2000000000c */
[----:B------:R-:W-:-:S04]  /*0310*/  FMUL R9, R6, R21 ;  /* 0x0000001506097220 */ /* 0x000fc80000400000 */
[----:B------:R-:W-:-:S03]  /*0320*/  FFMA R9, R0, R21, R9 ;  /* 0x0000001500097223 */ /* 0x000fc60000000009 */
[----:B--2---:R-:W-:Y:S01]  /*0330*/  DADD R10, R18, R10 ;  /* 0x00000000120a7229 */ /* 0x004fe2000000000a */
[----:B------:R-:W-:-:S04]  /*0340*/  FFMA R0, R2, R21, R9 ;  /* 0x0000001502007223 */ /* 0x000fc80000000009 */
[----:B------:R-:W-:-:S05]  /*0350*/  FADD R0, R7, R0 ;  /* 0x0000000007007221 */ /* 0x000fca0000000000 */
[----:B------:R-:W0:Y:S08]  /*0360*/  F2F.F32.F64 R11, R10 ;  /* 0x0000000a000b7310 */ /* 0x000e300000301000 */
[----:B0-----:R-:W0:Y:S08]  /*0370*/  MUFU.RCP R8, R11 ;  /* 0x0000000b00087308 */ /* 0x001e300000001000 */
[----:B------:R-:W1:Y:S01]  /*0380*/  FCHK P0, R0, R11 ;  /* 0x0000000b00007302 */ /* 0x000e620000000000 */
[----:B0-----:R-:W-:-:S04]  /*0390*/  FFMA R9, -R11, R8, 1 ;  /* 0x3f8000000b097423 */ /* 0x001fc80000000108 */
[----:B------:R-:W-:-:S04]  /*03a0*/  FFMA R9, R8, R9, R8 ;  /* 0x0000000908097223 */ /* 0x000fc80000000008 */
[----:B------:R-:W-:-:S04]  /*03b0*/  FFMA R6, R0, R9, RZ ;  /* 0x0000000900067223 */ /* 0x000fc800000000ff */
[----:B------:R-:W-:-:S04]  /*03c0*/  FFMA R8, -R11, R6, R0 ;  /* 0x000000060b087223 */ /* 0x000fc80000000100 */
[----:B------:R-:W-:Y:S01]  /*03d0*/  FFMA R6, R9, R8, R6 ;  /* 0x0000000809067223 */ /* 0x000fe20000000006 */
[----:B-1----:R-:W-:Y:S06]  /*03e0*/  @!P0 BRA `(.L_x_1) ;  /* 0x0000000000108947 */ /* 0x002fec0003800000 */
[----:B------:R-:W-:Y:S02]  /*03f0*/  MOV R20, R11 ;  /* 0x0000000b00147202 */ /* 0x000fe40000000f00 */
[----:B------:R-:W-:-:S07]  /*0400*/  MOV R6, 0x420 ;  /* 0x0000042000067802 */ /* 0x000fce0000000f00 */
[----:B------:R-:W-:Y:S05]  /*0410*/  CALL.REL.NOINC `($__internal_0_$__cuda_sm3x_div_rn_noftz_f32_slowpath) ;  /* 0x0000000800887944 */ /* 0x000fea0003c00000 */
[----:B------:R-:W-:-:S07]  /*0420*/  MOV R6, R0 ;  /* 0x0000000000067202 */ /* 0x000fce0000000f00 */
.L_x_1:
[----:B------:R-:W-:Y:S05]  /*0430*/  BSYNC.RECONVERGENT B0 ;  /* 0x0000000000007941 */ /* 0x000fea0003800200 */
.L_x_0:
[--C-:B------:R-:W-:Y:S01]  /*0440*/  FADD R25, -R6, R21.reuse ;  /* 0x0000001506197221 */ /* 0x100fe20000000100 */
[----:B------:R-:W-:Y:S03]  /*0450*/  BSSY.RECONVERGENT B0, `(.L_x_2) ;  /* 0x000000e000007945 */ /* 0x000fe60003800200 */
[----:B------:R-:W0:Y:S01]  /*0460*/  MUFU.RCP R6, R25 ;  /* 0x0000001900067308 */ /* 0x000e220000001000 */
[----:B------:R-:W-:-:S07]  /*0470*/  FADD R0, R25, -R21 ;  /* 0x8000001519007221 */ /* 0x000fce0000000000 */
        /* <DEDUP_REMOVED lines=11> */
.L_x_3:
[----:B------:R-:W-:Y:S05]  /*0530*/  BSYNC.RECONVERGENT B0 ;  /* 0x0000000000007941 */ /* 0x000fea0003800200 */
.L_x_2:
[----:B------:R-:W0:Y:S01]  /*0540*/  F2F.F64.F32 R8, R25 ;  /* 0x0000001900087310 */ /* 0x000e220000201800 */
[-C--:B------:R-:W-:Y:S01]  /*0550*/  FMUL R0, R4, R25.reuse ;  /* 0x0000001904007220 */ /* 0x080fe20000400000 */
[----:B------:R-:W-:Y:S01]  /*0560*/  FMUL R6, R3, R25 ;  /* 0x0000001903067220 */ /* 0x000fe20000400000 */
[----:B------:R-:W-:Y:S01]  /*0570*/  FSETP.GEU.AND P1, PT, |R21|, R24, PT ;  /* 0x000000181500720b */ /* 0x000fe20003f2e200 */
[----:B------:R-:W-:Y:S01]  /*0580*/  BSSY.RECONVERGENT B0, `(.L_x_4) ;  /* 0x0000018000007945 */ /* 0x000fe20003800200 */
[C---:B------:R-:W-:Y:S01]  /*0590*/  FMUL R0, R25.reuse, R0 ;  /* 0x0000000019007220 */ /* 0x040fe20000400000 */
[----:B------:R-:W-:Y:S01]  /*05a0*/  FMUL R6, R25, R6 ;  /* 0x0000000619067220 */ /* 0x000fe20000400000 */
[----:B------:R-:W-:Y:S02]  /*05b0*/  FSEL R24, |R21|, R24, !P1 ;  /* 0x0000001815187208 */ /* 0x000fe40004800200 */
[----:B------:R-:W-:Y:S01]  /*05c0*/  FSEL R21, R25, R22, !P1 ;  /* 0x0000001619157208 */ /* 0x000fe20004800000 */
[----:B0-----:R-:W-:-:S02]  /*05d0*/  DMUL R10, R16, R8 ;  /* 0x00000008100a7228 */ /* 0x001fc40000000000 */
[----:B------:R-:W-:-:S08]  /*05e0*/  DMUL R12, R14, R8 ;  /* 0x000000080e0c7228 */ /* 0x000fd00000000000 */
[----:B------:R-:W-:Y:S01]  /*05f0*/  DFMA R10, R8, R10, R12 ;  /* 0x0000000a080a722b */ /* 0x000fe2000000000c */
[----:B------:R-:W-:-:S04]  /*0600*/  FFMA R9, R25, R0, R6 ;  /* 0x0000000019097223 */ /* 0x000fc80000000006 */
[----:B------:R-:W-:-:S03]  /*0610*/  FFMA R0, R2, R25, R9 ;  /* 0x0000001902007223 */ /* 0x000fc60000000009 */
[----:B------:R-:W-:Y:S01]  /*0620*/  DADD R10, R18, R10 ;  /* 0x00000000120a7229 */ /* 0x000fe2000000000a */
        /* <DEDUP_REMOVED lines=10> */
[----:B------:R-:W-:-:S07]  /*06d0*/  MOV R6, 0x6f0 ;  /* 0x000006f000067802 */ /* 0x000fce0000000f00 */
[----:B------:R-:W-:Y:S05]  /*06e0*/  CALL.REL.NOINC `($__internal_0_$__cuda_sm3x_div_rn_noftz_f32_slowpath) ;  /* 0x0000000400d47944 */ /* 0x000fea0003c00000 */
[----:B------:R-:W-:-:S07]  /*06f0*/  MOV R10, R0 ;  /* 0x00000000000a7202 */ /* 0x000fce0000000f00 */
.L_x_5:
[----:B------:R-:W-:Y:S05]  /*0700*/  BSYNC.RECONVERGENT B0 ;  /* 0x0000000000007941 */ /* 0x000fea0003800200 */
.L_x_4:
[C---:B------:R-:W-:Y:S01]  /*0710*/  FADD R10, R25.reuse, -R10 ;  /* 0x8000000a190a7221 */ /* 0x040fe20000000000 */
[----:B------:R-:W-:Y:S03]  /*0720*/  BSSY.RECONVERGENT B0, `(.L_x_6) ;  /* 0x000000e000007945 */ /* 0x000fe60003800200 */
[----:B------:R-:W0:Y:S01]  /*0730*/  MUFU.RCP R9, R10 ;  /* 0x0000000a00097308 */ /* 0x000e220000001000 */
[----:B------:R-:W-:-:S07]  /*0740*/  FADD R0, -R25, R10 ;  /* 0x0000000a19007221 */ /* 0x000fce0000000100 */
        /* <DEDUP_REMOVED lines=11> */
.L_x_7:
[----:B------:R-:W-:Y:S05]  /*0800*/  BSYNC.RECONVERGENT B0 ;  /* 0x0000000000007941 */ /* 0x000fea0003800200 */
.L_x_6:
[----:B------:R-:W0:Y:S01]  /*0810*/  F2F.F64.F32 R8, R10 ;  /* 0x0000000a00087310 */ /* 0x000e220000201800 */
[CC--:B------:R-:W-:Y:S01]  /*0820*/  FSETP.GEU.AND P1, PT, |R11|.reuse, R24.reuse, PT ;  /* 0x000000180b00720b */ /* 0x0c0fe20003f2e200 */
[----:B------:R-:W-:Y:S03]  /*0830*/  BSSY.RECONVERGENT B0, `(.L_x_8) ;  /* 0x000001a000007945 */ /* 0x000fe60003800200 */
[----:B------:R-:W-:Y:S01]  /*0840*/  FSEL R24, |R11|, R24, !P1 ;  /* 0x000000180b187208 */ /* 0x000fe20004800200 */
[-C--:B0-----:R-:W-:Y:S02]  /*0850*/  DMUL R12, R16, R8.reuse ;  /* 0x00000008100c7228 */ /* 0x081fe40000000000 */
[----:B------:R-:W-:-:S08]  /*0860*/  DMUL R22, R14, R8 ;  /* 0x000000080e167228 */ /* 0x000fd00000000000 */
[----:B------:R-:W-:Y:S01]  /*0870*/  DFMA R12, R8, R12, R22 ;  /* 0x0000000c080c722b */ /* 0x000fe20000000016 */
[-C--:B------:R-:W-:Y:S01]  /*0880*/  FMUL R9, R4, R10.reuse ;  /* 0x0000000a04097220 */ /* 0x080fe20000400000 */
[----:B------:R-:W-:Y:S01]  /*0890*/  FMUL R23, R3, R10 ;  /* 0x0000000a03177220 */ /* 0x000fe20000400000 */
[C---:B------:R-:W-:Y:S02]  /*08a0*/  FSEL R22, R10.reuse, R21, !P1 ;  /* 0x000000150a167208 */ /* 0x040fe40004800000 */
[C---:B------:R-:W-:Y:S01]  /*08b0*/  FMUL R9, R10.reuse, R9 ;  /* 0x000000090a097220 */ /* 0x040fe20000400000 */
[C---:B------:R-:W-:Y:S02]  /*08c0*/  FMUL R23, R10.reuse, R23 ;  /* 0x000000170a177220 */ /* 0x040fe40000400000 */
[----:B------:R-:W-:Y:S02]  /*08d0*/  DADD R12, R18, R12 ;  /* 0x00000000120c7229 */ /* 0x000fe4000000000c */
[----:B------:R-:W-:-:S04]  /*08e0*/  FFMA R9, R10, R9, R23 ;  /* 0x000000090a097223 */ /* 0x000fc80000000017 */
[----:B------:R-:W0:Y:S01]  /*08f0*/  F2F.F32.F64 R20, R12 ;  /* 0x0000000c00147310 */ /* 0x000e220000301000 */
[----:B------:R-:W-:-:S04]  /*0900*/  FFMA R0, R2, R10, R9 ;  /* 0x0000000a02007223 */ /* 0x000fc80000000009 */
[----:B------:R-:W-:-:S03]  /*0910*/  FADD R0, R7, R0 ;  /* 0x0000000007007221 */ /* 0x000fc60000000000 */
        /* <DEDUP_REMOVED lines=11> */
.L_x_9:
[----:B------:R-:W-:Y:S05]  /*09d0*/  BSYNC.RECONVERGENT B0 ;  /* 0x0000000000007941 */ /* 0x000fea0003800200 */
.L_x_8:
        /* <DEDUP_REMOVED lines=15> */
.L_x_11:
[----:B------:R-:W-:Y:S05]  /*0ad0*/  BSYNC.RECONVERGENT B0 ;  /* 0x0000000000007941 */ /* 0x000fea0003800200 */
.L_x_10:
        /* <DEDUP_REMOVED lines=28> */
.L_x_13:
[----:B------:R-:W-:Y:S05]  /*0ca0*/  BSYNC.RECONVERGENT B0 ;  /* 0x0000000000007941 */ /* 0x000fea0003800200 */
.L_x_12:
[C---:B------:R-:W-:Y:S01]  /*0cb0*/  FADD R11, R21.reuse, -R6 ;  /* 0x80000006150b7221 */ /* 0x040fe20000000000 */
[----:B------:R-:W-:Y:S03]  /*0cc0*/  BSSY.RECONVERGENT B0, `(.L_x_14) ;  /* 0x000000f000007945 */ /* 0x000fe60003800200 */
[----:B------:R-:W0:Y:S01]  /*0cd0*/  MUFU.RCP R6, R11 ;  /* 0x0000000b00067308 */ /* 0x000e220000001000 */
[----:B------:R-:W-:Y:S01]  /*0ce0*/  FADD R0, -R21, R11 ;  /* 0x0000000b15007221 */ /* 0x000fe20000000100 */
[----:B------:R-:W-:-:S06]  /*0cf0*/  MOV R21, R11 ;  /* 0x0000000b00157202 */ /* 0x000fcc0000000f00 */
        /* <DEDUP_REMOVED lines=11> */
.L_x_15:
[----:B------:R-:W-:Y:S05]  /*0db0*/  BSYNC.RECONVERGENT B0 ;  /* 0x0000000000007941 */ /* 0x000fea0003800200 */
.L_x_14:
[----:B------:R-:W-:-:S04]  /*0dc0*/  FSETP.GEU.AND P0, PT, |R9|, R24, PT ;  /* 0x000000180900720b */ /* 0x000fc80003f0e200 */
[----:B------:R-:W-:Y:S02]  /*0dd0*/  FSEL R24, |R9|, R24, !P0 ;  /* 0x0000001809187208 */ /* 0x000fe40004000200 */
[----:B------:R-:W-:Y:S01]  /*0de0*/  FSEL R22, R21, R22, !P0 ;  /* 0x0000001615167208 */ /* 0x000fe20004000000 */
[----:B------:R-:W-:Y:S06]  /*0df0*/  BRA.U UP0, `(.L_x_16) ;  /* 0xfffffff5001c7547 */ /* 0x000fec000b83ffff */
[----:B------:R-:W0:Y:S02]  /*0e00*/  LDC.64 R2, c[0x0][0x3a8] ;  /* 0x0000ea00ff027b82 */ /* 0x000e240000000a00 */
[----:B0-----:R-:W-:-:S05]  /*0e10*/  IMAD.WIDE R2, R5, 0x4, R2 ;  /* 0x0000000405027825 */ /* 0x001fca00078e0202 */
[----:B------:R-:W-:Y:S01]  /*0e20*/  STG.E desc[UR6][R2.64], R22 ;  /* 0x0000001602007986 */ /* 0x000fe2000c101906 */
[----:B------:R-:W-:Y:S05]  /*0e30*/  EXIT ;  /* 0x000000000000794d */ /* 0x000fea0003800000 */
        .weak           $__internal_0_$__cuda_sm3x_div_rn_noftz_f32_slowpath
        .type           $__internal_0_$__cuda_sm3x_div_rn_noftz_f32_slowpath,@function
        .size           $__internal_0_$__cuda_sm3x_div_rn_noftz_f32_slowpath,(.L_x_29 - $__internal_0_$__cuda_sm3x_div_rn_noftz_f32_slowpath)
$__internal_0_$__cuda_sm3x_div_rn_noftz_f32_slowpath:
[----:B------:R-:W-:Y:S01]  /*0e40*/  SHF.R.U32.HI R8, RZ, 0x17, R20 ;  /* 0x00000017ff087819 */ /* 0x000fe20000011614 */
[----:B------:R-:W-:Y:S01]  /*0e50*/  BSSY.RECONVERGENT B1, `(.L_x_17) ;  /* 0x0000062000017945 */ /* 0x000fe20003800200 */
[----:B------:R-:W-:Y:S02]  /*0e60*/  SHF.R.U32.HI R13, RZ, 0x17, R0 ;  /* 0x00000017ff0d7819 */ /* 0x000fe40000011600 */
[----:B------:R-:W-:Y:S02]  /*0e70*/  LOP3.LUT R8, R8, 0xff, RZ, 0xc0, !PT ;  /* 0x000000ff08087812 */ /* 0x000fe400078ec0ff */
[----:B------:R-:W-:Y:S02]  /*0e80*/  LOP3.LUT R13, R13, 0xff, RZ, 0xc0, !PT ;  /* 0x000000ff0d0d7812 */ /* 0x000fe400078ec0ff */
[----:B------:R-:W-:Y:S02]  /*0e90*/  IADD3 R11, PT, PT, R8, -0x1, RZ ;  /* 0xffffffff080b7810 */ /* 0x000fe40007ffe0ff */
[----:B------:R-:W-:-:S02]  /*0ea0*/  IADD3 R12, PT, PT, R13, -0x1, RZ ;  /* 0xffffffff0d0c7810 */ /* 0x000fc40007ffe0ff */
[----:B------:R-:W-:-:S04]  /*0eb0*/  ISETP.GT.U32.AND P0, PT, R11, 0xfd, PT ;  /* 0x000000fd0b00780c */ /* 0x000fc80003f04070 */
[----:B------:R-:W-:-:S13]  /*0ec0*/  ISETP.GT.U32.OR P0, PT, R12, 0xfd, P0 ;  /* 0x000000fd0c00780c */ /* 0x000fda0000704470 */
[----:B------:R-:W-:Y:S01]  /*0ed0*/  @!P0 MOV R9, RZ ;  /* 0x000000ff00098202 */ /* 0x000fe20000000f00 */
[----:B------:R-:W-:Y:S06]  /*0ee0*/  @!P0 BRA `(.L_x_18) ;  /* 0x00000000005c8947 */ /* 0x000fec0003800000 */
[----:B------:R-:W-:Y:S02]  /*0ef0*/  FSETP.GTU.FTZ.AND P0, PT, |R0|, +INF , PT ;  /* 0x7f8000000000780b */ /* 0x000fe40003f1c200 */
[----:B------:R-:W-:-:S04]  /*0f00*/  FSETP.GTU.FTZ.AND P1, PT, |R20|, +INF , PT ;  /* 0x7f8000001400780b */ /* 0x000fc80003f3c200 */
[----:B------:R-:W-:-:S13]  /*0f10*/  PLOP3.LUT P0, PT, P0, P1, PT, 0xf8, 0x8f ;  /* 0x00000000008f781c */ /* 0x000fda0000703f70 */
[----:B------:R-:W-:Y:S05]  /*0f20*/  @P0 BRA `(.L_x_19) ;  /* 0x00000004004c0947 */ /* 0x000fea0003800000 */
[----:B------:R-:W-:-:S13]  /*0f30*/  LOP3.LUT P0, RZ, R20, 0x7fffffff, R0, 0xc8, !PT ;  /* 0x7fffffff14ff7812 */ /* 0x000fda000780c800 */
[----:B------:R-:W-:Y:S05]  /*0f40*/  @!P0 BRA `(.L_x_20) ;  /* 0x00000004003c8947 */ /* 0x000fea0003800000 */
[----:B------:R-:W-:Y:S02]  /*0f50*/  FSETP.NEU.FTZ.AND P2, PT, |R0|, +INF , PT ;  /* 0x7f8000000000780b */ /* 0x000fe40003f5d200 */
[----:B------:R-:W-:Y:S02]  /*0f60*/  FSETP.NEU.FTZ.AND P1, PT, |R20|, +INF , PT ;  /* 0x7f8000001400780b */ /* 0x000fe40003f3d200 */
[----:B------:R-:W-:-:S11]  /*0f70*/  FSETP.NEU.FTZ.AND P0, PT, |R0|, +INF , PT ;  /* 0x7f8000000000780b */ /* 0x000fd60003f1d200 */
[----:B------:R-:W-:Y:S05]  /*0f80*/  @!P1 BRA !P2, `(.L_x_20) ;  /* 0x00000004002c9947 */ /* 0x000fea0005000000 */
[----:B------:R-:W-:-:S04]  /*0f90*/  LOP3.LUT P2, RZ, R0, 0x7fffffff, RZ, 0xc0, !PT ;  /* 0x7fffffff00ff7812 */ /* 0x000fc8000784c0ff */
[----:B------:R-:W-:-:S13]  /*0fa0*/  PLOP3.LUT P1, PT, P1, P2, PT, 0x2f, 0xf2 ;  /* 0x0000000000f2781c */ /* 0x000fda0000f24577 */
[----:B------:R-:W-:Y:S05]  /*0fb0*/  @P1 BRA `(.L_x_21) ;  /* 0x0000000400181947 */ /* 0x000fea0003800000 */
[----:B------:R-:W-:-:S04]  /*0fc0*/  LOP3.LUT P1, RZ, R20, 0x7fffffff, RZ, 0xc0, !PT ;  /* 0x7fffffff14ff7812 */ /* 0x000fc8000782c0ff */
[----:B------:R-:W-:-:S13]  /*0fd0*/  PLOP3.LUT P0, PT, P0, P1, PT, 0x2f, 0xf2 ;  /* 0x0000000000f2781c */ /* 0x000fda0000702577 */
[----:B------:R-:W-:Y:S05]  /*0fe0*/  @P0 BRA `(.L_x_22) ;  /* 0x0000000400000947 */ /* 0x000fea0003800000 */
[----:B------:R-:W-:Y:S02]  /*0ff0*/  ISETP.GE.AND P0, PT, R12, RZ, PT ;  /* 0x000000ff0c00720c */ /* 0x000fe40003f06270 */
[----:B------:R-:W-:-:S11]  /*1000*/  ISETP.GE.AND P1, PT, R11, RZ, PT ;  /* 0x000000ff0b00720c */ /* 0x000fd60003f26270 */
[----:B------:R-:W-:Y:S01]  /*1010*/  @P0 MOV R9, RZ ;  /* 0x000000ff00090202 */ /* 0x000fe20000000f00 */
[----:B------:R-:W-:Y:S01]  /*1020*/  @!P0 FFMA R0, R0, 1.84467440737095516160e+19, RZ ;  /* 0x5f80000000008823 */ /* 0x000fe200000000ff */
[----:B------:R-:W-:Y:S01]  /*1030*/  @!P0 MOV R9, 0xffffffc0 ;  /* 0xffffffc000098802 */ /* 0x000fe20000000f00 */
[----:B------:R-:W-:-:S03]  /*1040*/  @!P1 FFMA R20, R20, 1.84467440737095516160e+19, RZ ;  /* 0x5f80000014149823 */ /* 0x000fc600000000ff */
[----:B------:R-:W-:-:S07]  /*1050*/  @!P1 IADD3 R9, PT, PT, R9, 0x40, RZ ;  /* 0x0000004009099810 */ /* 0x000fce0007ffe0ff */
.L_x_18:
[----:B------:R-:W-:Y:S01]  /*1060*/  LEA R11, R8, 0xc0800000, 0x17 ;  /* 0xc0800000080b7811 */ /* 0x000fe200078eb8ff */
[----:B------:R-:W-:Y:S01]  /*1070*/  BSSY.RECONVERGENT B2, `(.L_x_23) ;  /* 0x0000036000027945 */ /* 0x000fe20003800200 */
[----:B------:R-:W-:Y:S02]  /*1080*/  IADD3 R13, PT, PT, R13, -0x7f, RZ ;  /* 0xffffff810d0d7810 */ /* 0x000fe40007ffe0ff */
[----:B------:R-:W-:-:S03]  /*1090*/  IADD3 R26, PT, PT, -R11, R20, RZ ;  /* 0x000000140b1a7210 */ /* 0x000fc60007ffe1ff */
[----:B------:R-:W-:Y:S01]  /*10a0*/  IMAD R0, R13, -0x800000, R0 ;  /* 0xff8000000d007824 */ /* 0x000fe200078e0200 */
[----:B------:R-:W0:Y:S01]  /*10b0*/  MUFU.RCP R12, R26 ;  /* 0x0000001a000c7308 */ /* 0x000e220000001000 */
[----:B------:R-:W-:-:S04]  /*10c0*/  FADD.FTZ R11, -R26, -RZ ;  /* 0x800000ff1a0b7221 */ /* 0x000fc80000010100 */
[----:B0-----:R-:W-:-:S04]  /*10d0*/  FFMA R23, R12, R11, 1 ;  /* 0x3f8000000c177423 */ /* 0x001fc8000000000b */
[----:B------:R-:W-:-:S04]  /*10e0*/  FFMA R23, R12, R23, R12 ;  /* 0x000000170c177223 */ /* 0x000fc8000000000c */
[----:B------:R-:W-:-:S04]  /*10f0*/  FFMA R12, R0, R23, RZ ;  /* 0x00000017000c7223 */ /* 0x000fc800000000ff */
[----:B------:R-:W-:-:S04]  /*1100*/  FFMA R20, R11, R12, R0 ;  /* 0x0000000c0b147223 */ /* 0x000fc80000000000 */
[----:B------:R-:W-:Y:S01]  /*1110*/  FFMA R20, R23, R20, R12 ;  /* 0x0000001417147223 */ /* 0x000fe2000000000c */
[----:B------:R-:W-:-:S03]  /*1120*/  IADD3 R12, PT, PT, R13, 0x7f, -R8 ;  /* 0x0000007f0d0c7810 */ /* 0x000fc60007ffe808 */
[----:B------:R-:W-:Y:S01]  /*1130*/  FFMA R11, R11, R20, R0 ;  /* 0x000000140b0b7223 */ /* 0x000fe20000000000 */
[----:B------:R-:W-:-:S03]  /*1140*/  IADD3 R9, PT, PT, R12, R9, RZ ;  /* 0x000000090c097210 */ /* 0x000fc60007ffe0ff */
[----:B------:R-:W-:-:S05]  /*1150*/  FFMA R0, R23, R11, R20 ;  /* 0x0000000b17007223 */ /* 0x000fca0000000014 */
[----:B------:R-:W-:-:S04]  /*1160*/  SHF.R.U32.HI R8, RZ, 0x17, R0 ;  /* 0x00000017ff087819 */ /* 0x000fc80000011600 */
[----:B------:R-:W-:-:S04]  /*1170*/  LOP3.LUT R8, R8, 0xff, RZ, 0xc0, !PT ;  /* 0x000000ff08087812 */ /* 0x000fc800078ec0ff */
[----:B------:R-:W-:-:S04]  /*1180*/  IADD3 R8, PT, PT, R8, R9, RZ ;  /* 0x0000000908087210 */ /* 0x000fc80007ffe0ff */
[----:B------:R-:W-:-:S04]  /*1190*/  IADD3 R12, PT, PT, R8, -0x1, RZ ;  /* 0xffffffff080c7810 */ /* 0x000fc80007ffe0ff */
[----:B------:R-:W-:-:S13]  /*11a0*/  ISETP.GE.U32.AND P0, PT, R12, 0xfe, PT ;  /* 0x000000fe0c00780c */ /* 0x000fda0003f06070 */
[----:B------:R-:W-:Y:S05]  /*11b0*/  @!P0 BRA `(.L_x_24) ;  /* 0x0000000000808947 */ /* 0x000fea0003800000 */
[----:B------:R-:W-:-:S13]  /*11c0*/  ISETP.GT.AND P0, PT, R8, 0xfe, PT ;  /* 0x000000fe0800780c */ /* 0x000fda0003f04270 */
[----:B------:R-:W-:Y:S05]  /*11d0*/  @P0 BRA `(.L_x_25) ;  /* 0x00000000006c0947 */ /* 0x000fea0003800000 */
[----:B------:R-:W-:-:S13]  /*11e0*/  ISETP.GE.AND P0, PT, R8, 0x1, PT ;  /* 0x000000010800780c */ /* 0x000fda0003f06270 */
[----:B------:R-:W-:Y:S05]  /*11f0*/  @P0 BRA `(.L_x_26) ;  /* 0x0000000000740947 */ /* 0x000fea0003800000 */
[----:B------:R-:W-:Y:S02]  /*1200*/  ISETP.GE.AND P0, PT, R8, -0x18, PT ;  /* 0xffffffe80800780c */ /* 0x000fe40003f06270 */
[----:B------:R-:W-:-:S11]  /*1210*/  LOP3.LUT R0, R0, 0x80000000, RZ, 0xc0, !PT ;  /* 0x8000000000007812 */ /* 0x000fd600078ec0ff */
[----:B------:R-:W-:Y:S05]  /*1220*/  @!P0 BRA `(.L_x_26) ;  /* 0x0000000000688947 */ /* 0x000fea0003800000 */
[CCC-:B------:R-:W-:Y:S01]  /*1230*/  FFMA.RZ R9, R23.reuse, R11.reuse, R20.reuse ;  /* 0x0000000b17097223 */ /* 0x1c0fe2000000c014 */
[CCC-:B------:R-:W-:Y:S01]  /*1240*/  FFMA.RP R12, R23.reuse, R11.reuse, R20.reuse ;  /* 0x0000000b170c7223 */ /* 0x1c0fe20000008014 */
[----:B------:R-:W-:Y:S01]  /*1250*/  FFMA.RM R23, R23, R11, R20 ;  /* 0x0000000b17177223 */ /* 0x000fe20000004014 */
[C---:B------:R-:W-:Y:S02]  /*1260*/  IADD3 R11, PT, PT, R8.reuse, 0x20, RZ ;  /* 0x00000020080b7810 */ /* 0x040fe40007ffe0ff */
[----:B------:R-:W-:Y:S02]  /*1270*/  LOP3.LUT R9, R9, 0x7fffff, RZ, 0xc0, !PT ;  /* 0x007fffff09097812 */ /* 0x000fe400078ec0ff */
[C---:B------:R-:W-:Y:S02]  /*1280*/  ISETP.NE.AND P2, PT, R8.reuse, RZ, PT ;  /* 0x000000ff0800720c */ /* 0x040fe40003f45270 */
[----:B------:R-:W-:Y:S02]  /*1290*/  LOP3.LUT R20, R9, 0x800000, RZ, 0xfc, !PT ;  /* 0x0080000009147812 */ /* 0x000fe400078efcff */
[----:B------:R-:W-:-:S02]  /*12a0*/  ISETP.NE.AND P1, PT, R8, RZ, PT ;  /* 0x000000ff0800720c */ /* 0x000fc40003f25270 */
[----:B------:R-:W-:Y:S02]  /*12b0*/  IADD3 R8, PT, PT, -R8, RZ, RZ ;  /* 0x000000ff08087210 */ /* 0x000fe40007ffe1ff */
[----:B------:R-:W-:Y:S02]  /*12c0*/  SHF.L.U32 R11, R20, R11, RZ ;  /* 0x0000000b140b7219 */ /* 0x000fe400000006ff */
[----:B------:R-:W-:Y:S02]  /*12d0*/  FSETP.NEU.FTZ.AND P0, PT, R12, R23, PT ;  /* 0x000000170c00720b */ /* 0x000fe40003f1d000 */
[----:B------:R-:W-:Y:S02]  /*12e0*/  SEL R9, R8, RZ, P2 ;  /* 0x000000ff08097207 */ /* 0x000fe40001000000 */
[----:B------:R-:W-:Y:S02]  /*12f0*/  ISETP.NE.AND P1, PT, R11, RZ, P1 ;  /* 0x000000ff0b00720c */ /* 0x000fe40000f25270 */
[----:B------:R-:W-:-:S02]  /*1300*/  SHF.R.U32.HI R9, RZ, R9, R20 ;  /* 0x00000009ff097219 */ /* 0x000fc40000011614 */
[----:B------:R-:W-:Y:S02]  /*1310*/  PLOP3.LUT P0, PT, P0, P1, PT, 0xf8, 0x8f ;  /* 0x00000000008f781c */ /* 0x000fe40000703f70 */
[----:B------:R-:W-:Y:S02]  /*1320*/  SHF.R.U32.HI R8, RZ, 0x1, R9 ;  /* 0x00000001ff087819 */ /* 0x000fe40000011609 */
[----:B------:R-:W-:-:S04]  /*1330*/  SEL R11, RZ, 0x1, !P0 ;  /* 0x00000001ff0b7807 */ /* 0x000fc80004000000 */
[----:B------:R-:W-:-:S04]  /*1340*/  LOP3.LUT R12, R11, 0x1, R8, 0xf8, !PT ;  /* 0x000000010b0c7812 */ /* 0x000fc800078ef808 */
[----:B------:R-:W-:-:S04]  /*1350*/  LOP3.LUT R9, R12, R9, RZ, 0xc0, !PT ;  /* 0x000000090c097212 */ /* 0x000fc800078ec0ff */
[----:B------:R-:W-:-:S04]  /*1360*/  IADD3 R9, PT, PT, R8, R9, RZ ;  /* 0x0000000908097210 */ /* 0x000fc80007ffe0ff */
[----:B------:R-:W-:Y:S01]  /*1370*/  LOP3.LUT R0, R9, R0, RZ, 0xfc, !PT ;  /* 0x0000000009007212 */ /* 0x000fe200078efcff */
[----:B------:R-:W-:Y:S06]  /*1380*/  BRA `(.L_x_26) ;  /* 0x0000000000107947 */ /* 0x000fec0003800000 */
.L_x_25:
[----:B------:R-:W-:-:S04]  /*1390*/  LOP3.LUT R0, R0, 0x80000000, RZ, 0xc0, !PT ;  /* 0x8000000000007812 */ /* 0x000fc800078ec0ff */
[----:B------:R-:W-:Y:S01]  /*13a0*/  LOP3.LUT R0, R0, 0x7f800000, RZ, 0xfc, !PT ;  /* 0x7f80000000007812 */ /* 0x000fe200078efcff */
[----:B------:R-:W-:Y:S06]  /*13b0*/  BRA `(.L_x_26) ;  /* 0x0000000000047947 */ /* 0x000fec0003800000 */
.L_x_24:
[----:B------:R-:W-:-:S07]  /*13c0*/  LEA R0, R9, R0, 0x17 ;  /* 0x0000000009007211 */ /* 0x000fce00078eb8ff */
.L_x_26:
[----:B------:R-:W-:Y:S05]  /*13d0*/  BSYNC.RECONVERGENT B2 ;  /* 0x0000000000027941 */ /* 0x000fea0003800200 */
.L_x_23:
[----:B------:R-:W-:Y:S05]  /*13e0*/  BRA `(.L_x_27) ;  /* 0x0000000000207947 */ /* 0x000fea0003800000 */
.L_x_22:
[----:B------:R-:W-:-:S04]  /*13f0*/  LOP3.LUT R0, R20, 0x80000000, R0, 0x48, !PT ;  /* 0x8000000014007812 */ /* 0x000fc800078e4800 */
[----:B------:R-:W-:Y:S01]  /*1400*/  LOP3.LUT R0, R0, 0x7f800000, RZ, 0xfc, !PT ;  /* 0x7f80000000007812 */ /* 0x000fe200078efcff */
[----:B------:R-:W-:Y:S06]  /*1410*/  BRA `(.L_x_27) ;  /* 0x0000000000147947 */ /* 0x000fec0003800000 */
.L_x_21:
[----:B------:R-:W-:Y:S01]  /*1420*/  LOP3.LUT R0, R20, 0x80000000, R0, 0x48, !PT ;  /* 0x8000000014007812 */ /* 0x000fe200078e4800 */
[----:B------:R-:W-:Y:S06]  /*1430*/  BRA `(.L_x_27) ;  /* 0x00000000000c7947 */ /* 0x000fec0003800000 */
.L_x_20:
[----:B------:R-:W0:Y:S01]  /*1440*/  MUFU.RSQ R0, -QNAN ;  /* 0xffc0000000007908 */ /* 0x000e220000001400 */
[----:B------:R-:W-:Y:S05]  /*1450*/  BRA `(.L_x_27) ;  /* 0x0000000000047947 */ /* 0x000fea0003800000 */
.L_x_19:
[----:B------:R-:W-:-:S07]  /*1460*/  FADD.FTZ R0, R0, R20 ;  /* 0x0000001400007221 */ /* 0x000fce0000010000 */
.L_x_27:
[----:B------:R-:W-:Y:S05]  /*1470*/  BSYNC.RECONVERGENT B1 ;  /* 0x0000000000017941 */ /* 0x000fea0003800200 */
.L_x_17:
[----:B------:R-:W-:Y:S01]  /*1480*/  HFMA2 R9, -RZ, RZ, 0, 0 ;  /* 0x00000000ff097431 */ /* 0x000fe200000001ff */
[----:B------:R-:W-:-:S04]  /*1490*/  MOV R8, R6 ;  /* 0x0000000600087202 */ /* 0x000fc80000000f00 */
[----:B0-----:R-:W-:Y:S05]  /*14a0*/  RET.REL.NODEC R8 `(_Z13nrpol3_kernelPfS_S_S_S_S_if) ;  /* 0xffffffe808d47950 */ /* 0x001fea0003c3ffff */
.L_x_28:
[----:B------:R-:W-:-:S00]  /*14b0*/  BRA `(.L_x_28) ;  /* 0xfffffffc00fc7947 */ /* 0x000fc0000383ffff */
[----:B------:R-:W-:-:S00]  /*14c0*/  NOP ;  /* 0x0000000000007918 */ /* 0x000fc00000000000 */
        /* <DEDUP_REMOVED lines=11> */
.L_x_29:


//--------------------- .nv.shared.reserved.0     --------------------------
	.section	.nv.shared.reserved.0,"aw",@nobits
	.weak		__nv_reservedSMEM_offset_0_alias
	.size		__nv_reservedSMEM_offset_0_alias, 0, 64
	.other		__nv_reservedSMEM_offset_0_alias,@"STO_CUDA_RESERVED_SHARED STV_DEFAULT"
__nv_reservedSMEM_offset_0_alias:
	.zero		0
	.zero		64


//--------------------- .nv.constant0._Z13nrpol3_kernelPfS_S_S_S_S_if --------------------------
	.section	.nv.constant0._Z13nrpol3_kernelPfS_S_S_S_S_if,"a",@progbits
	.sectionflags	@""
	.align	4
.nv.constant0._Z13nrpol3_kernelPfS_S_S_S_S_if:
	.zero		952


//--------------------- SYMBOLS --------------------------

	.type		.nv.reservedSmem.offset0,@object
	.size		.nv.reservedSmem.offset0,0x4
